	.headerflags	@"EF_CUDA_TEXMODE_UNIFIED EF_CUDA_64BIT_ADDRESS EF_CUDA_ACCELERATORS EF_CUDA_SM90 EF_CUDA_VIRTUAL_SM(EF_CUDA_SM90)"
	.elftype	@"ET_EXEC"


//--------------------- .nv.info                  --------------------------
	.section	.nv.info,"",@"SHT_CUDA_INFO"
	.align	4


	//----- nvinfo : EIATTR_REGCOUNT
	.align		4
        /*0000*/ 	.byte	0x04, 0x2f
        /*0002*/ 	.short	(.L_1 - .L_0)
	.align		4
.L_0:
        /*0004*/ 	.word	index@(triton_poi_fused__to_copy_10)
        /*0008*/ 	.word	0x0000000a


	//----- nvinfo : EIATTR_MIN_STACK_SIZE
	.align		4
.L_1:
        /*000c*/ 	.byte	0x04, 0x12
        /*000e*/ 	.short	(.L_3 - .L_2)
	.align		4
.L_2:
        /*0010*/ 	.word	index@(triton_poi_fused__to_copy_10)
        /*0014*/ 	.word	0x00000000


	//----- nvinfo : EIATTR_FRAME_SIZE
	.align		4
.L_3:
        /*0018*/ 	.byte	0x04, 0x11
        /*001a*/ 	.short	(.L_5 - .L_4)
	.align		4
.L_4:
        /*001c*/ 	.word	index@(triton_poi_fused__to_copy_10)
        /*0020*/ 	.word	0x00000000


	//----- nvinfo : EIATTR_MIN_STACK_SIZE
	.align		4
.L_5:
        /*0024*/ 	.byte	0x04, 0x12
        /*0026*/ 	.short	(.L_7 - .L_6)
	.align		4
.L_6:
        /*0028*/ 	.word	index@(triton_poi_fused__to_copy_10)
        /*002c*/ 	.word	0x00000000
.L_7:


//--------------------- .nv.info.triton_poi_fused__to_copy_10 --------------------------
	.section	.nv.info.triton_poi_fused__to_copy_10,"",@"SHT_CUDA_INFO"
	.sectionflags	@""
	.align	4


	//----- nvinfo : EIATTR_CUDA_API_VERSION
	.align		4
        /*0000*/ 	.byte	0x04, 0x37
        /*0002*/ 	.short	(.L_9 - .L_8)
.L_8:
        /*0004*/ 	.word	0x0000007c


	//----- nvinfo : EIATTR_KPARAM_INFO
	.align		4
.L_9:
        /*0008*/ 	.byte	0x04, 0x17
        /*000a*/ 	.short	(.L_11 - .L_10)
.L_10:
        /*000c*/ 	.word	0x00000000
        /*0010*/ 	.short	0x0001
        /*0012*/ 	.short	0x0008
        /*0014*/ 	.byte	0x00, 0xf0, 0x11, 0x00


	//----- nvinfo : EIATTR_KPARAM_INFO
	.align		4
.L_11:
        /*0018*/ 	.byte	0x04, 0x17
        /*001a*/ 	.short	(.L_13 - .L_12)
.L_12:
        /*001c*/ 	.word	0x00000000
        /*0020*/ 	.short	0x0000
        /*0022*/ 	.short	0x0000
        /*0024*/ 	.byte	0x00, 0xf4, 0x21, 0x00


	//----- nvinfo : EIATTR_SPARSE_MMA_MASK
	.align		4
.L_13:
        /*0028*/ 	.byte	0x03, 0x50
        /*002a*/ 	.short	0x0000


	//----- nvinfo : EIATTR_MAXREG_COUNT
	.align		4
        /*002c*/ 	.byte	0x03, 0x1b
        /*002e*/ 	.short	0x00ff


	//----- nvinfo : EIATTR_EXIT_INSTR_OFFSETS
	.align		4
        /*0030*/ 	.byte	0x04, 0x1c
        /*0032*/ 	.short	(.L_15 - .L_14)


	//   ....[0]....
.L_14:
        /*0034*/ 	.word	0x000000f0


	//   ....[1]....
        /*0038*/ 	.word	0x00000120


	//----- nvinfo : EIATTR_REQNTID
	.align		4
.L_15:
        /*003c*/ 	.byte	0x04, 0x10
        /*003e*/ 	.short	(.L_17 - .L_16)
.L_16:
        /*0040*/ 	.word	0x00000020
        /*0044*/ 	.word	0x00000001
        /*0048*/ 	.word	0x00000001


	//----- nvinfo : EIATTR_CBANK_PARAM_SIZE
	.align		4
.L_17:
        /*004c*/ 	.byte	0x03, 0x19
        /*004e*/ 	.short	0x000c


	//----- nvinfo : EIATTR_PARAM_CBANK
	.align		4
        /*0050*/ 	.byte	0x04, 0x0a
        /*0052*/ 	.short	(.L_19 - .L_18)
	.align		4
.L_18:
        /*0054*/ 	.word	index@(.nv.constant0.triton_poi_fused__to_copy_10)
        /*0058*/ 	.short	0x0210
        /*005a*/ 	.short	0x000c


	//----- nvinfo : EIATTR_SW_WAR
	.align		4
.L_19:
        /*005c*/ 	.byte	0x04, 0x36
        /*005e*/ 	.short	(.L_21 - .L_20)
.L_20:
        /*0060*/ 	.word	0x00000008
.L_21:


//--------------------- .nv.callgraph             --------------------------
	.section	.nv.callgraph,"",@"SHT_CUDA_CALLGRAPH"
	.align	4
	.sectionentsize	8
	.align		4
        /*0000*/ 	.word	0x00000000
	.align		4
        /*0004*/ 	.word	0xffffffff
	.align		4
        /*0008*/ 	.word	0x00000000
	.align		4
        /*000c*/ 	.word	0xfffffffe
	.align		4
        /*0010*/ 	.word	0x00000000
	.align		4
        /*0014*/ 	.word	0xfffffffd
	.align		4
        /*0018*/ 	.word	0x00000000
	.align		4
        /*001c*/ 	.word	0xfffffffc


//--------------------- .text.triton_poi_fused__to_copy_10 --------------------------
	.section	.text.triton_poi_fused__to_copy_10,"ax",@progbits
	.align	128
        .global         triton_poi_fused__to_copy_10
        .type           triton_poi_fused__to_copy_10,@function
        .size           triton_poi_fused__to_copy_10,(.L_x_1 - triton_poi_fused__to_copy_10)
        .other          triton_poi_fused__to_copy_10,@"STO_CUDA_ENTRY STV_DEFAULT"
triton_poi_fused__to_copy_10:
.text.triton_poi_fused__to_copy_10:
[----:B------:R-:W0:Y:S02]  /*0000*/  LDC R1, c[0x0][0x28] ;  /* 0x00000a00ff017b82 */ /* 0x000e240000000800 */
[----:B------:R-:W1:Y:S01]  /*0010*/  S2R R0, SR_TID.X ;  /* 0x0000000000007919 */ /* 0x000e620000002100 */
[----:B------:R-:W-:Y:S01]  /*0020*/  IMAD.MOV.U32 R7, RZ, RZ, 0x3d088889 ;  /* 0x3d088889ff077424 */ /* 0x000fe200078e00ff */
[----:B------:R-:W2:Y:S01]  /*0030*/  LDC.64 R2, c[0x0][0x210] ;  /* 0x00008400ff027b82 */ /* 0x000ea20000000a00 */
[----:B------:R-:W3:Y:S01]  /*0040*/  S2R R5, SR_CTAID.X ;  /* 0x0000000000057919 */ /* 0x000ee20000002500 */
[----:B-1----:R-:W-:-:S05]  /*0050*/  LOP3.LUT R0, R0, 0x1f, RZ, 0xc0, !PT ;  /* 0x0000001f00007812 */ /* 0x002fca00078ec0ff */
[----:B---3--:R-:W-:-:S04]  /*0060*/  IMAD R5, R5, 0x20, R0 ;  /* 0x0000002005057824 */ /* 0x008fc800078e0200 */
[C---:B--2---:R-:W-:Y:S01]  /*0070*/  IMAD.WIDE R2, R5.reuse, 0x8, R2 ;  /* 0x0000000805027825 */ /* 0x044fe200078e0202 */
[----:B------:R-:W-:Y:S02]  /*0080*/  I2FP.F32.S32 R0, R5 ;  /* 0x0000000500007245 */ /* 0x000fe40000201400 */
[----:B------:R-:W-:-:S03]  /*0090*/  ISETP.GE.AND P0, PT, R5, 0x1e, PT ;  /* 0x0000001e0500780c */ /* 0x000fc60003f06270 */
[----:B------:R-:W-:-:S04]  /*00a0*/  FADD R0, R0, 0.5 ;  /* 0x3f00000000007421 */ /* 0x000fc80000000000 */
[----:B------:R-:W-:-:S05]  /*00b0*/  FFMA R0, R0, R7, -0.5 ;  /* 0xbf00000000007423 */ /* 0x000fca0000000007 */
[----:B------:R-:W-:-:S04]  /*00c0*/  FMNMX R0, RZ, R0, !PT ;  /* 0x00000000ff007209 */ /* 0x000fc80007800000 */
[----:B------:R-:W1:Y:S02]  /*00d0*/  F2I.TRUNC.NTZ R4, R0 ;  /* 0x0000000000047305 */ /* 0x000e64000020f100 */
[----:B-1----:R-:W-:Y:S01]  /*00e0*/  SHF.R.S32.HI R5, RZ, 0x1f, R4 ;  /* 0x0000001fff057819 */ /* 0x002fe20000011404 */
[----:B------:R-:W-:Y:S06]  /*00f0*/  @P0 EXIT ;  /* 0x000000000000094d */ /* 0x000fec0003800000 */
[----:B------:R-:W-:Y:S02]  /*0100*/  ULDC.64 UR4, c[0x0][0x208] ;  /* 0x0000820000047ab9 */ /* 0x000fe40000000a00 */
[----:B------:R-:W-:Y:S01]  /*0110*/  STG.E.64 desc[UR4][R2.64], R4 ;  /* 0x0000000402007986 */ /* 0x000fe2000c101b04 */
[----:B------:R-:W-:Y:S05]  /*0120*/  EXIT ;  /* 0x000000000000794d */ /* 0x000fea0003800000 */
.L_x_0:
[----:B------:R-:W-:-:S00]  /*0130*/  BRA `(.L_x_0) ;  /* 0xfffffffc00fc7947 */ /* 0x000fc0000383ffff */
[----:B------:R-:W-:-:S00]  /*0140*/  NOP ;  /* 0x0000000000007918 */ /* 0x000fc00000000000 */
        /* <DEDUP_REMOVED lines=11> */
.L_x_1:


//--------------------- .nv.constant0.triton_poi_fused__to_copy_10 --------------------------
	.section	.nv.constant0.triton_poi_fused__to_copy_10,"a",@progbits
	.sectionflags	@""
	.align	4
.nv.constant0.triton_poi_fused__to_copy_10:
	.zero		540
